//
// Generated by NVIDIA NVVM Compiler
//
// Compiler Build ID: CL-36424714
// Cuda compilation tools, release 13.0, V13.0.88
// Based on NVVM 20.0.0
//

.version 9.0
.target sm_100
.address_size 64

.func Policy_init
(
	.param .b64 Policy_init_param_0
)
;
.func  (.param .b32 func_retval0) Policy_should_try_steal
(
	.param .b64 Policy_should_try_steal_param_0,
	.param .b32 Policy_should_try_steal_param_1
)
;
.global .align 8 .u64 d_Policy_init = Policy_init;
.global .align 8 .u64 d_Policy_should_try_steal = Policy_should_try_steal;

.func Policy_init(
	.param .b64 Policy_init_param_0
)
{
	.reg .b32 	%r<2>;
	.reg .b64 	%rd<2>;

	ld.param.u64 	%rd1, [Policy_init_param_0];
	mov.b32 	%r1, 0;
	st.u32 	[%rd1], %r1;
	ret;

}
.func  (.param .b32 func_retval0) Policy_should_try_steal(
	.param .b64 Policy_should_try_steal_param_0,
	.param .b32 Policy_should_try_steal_param_1
)
{
	.reg .pred 	%p<3>;
	.reg .b32 	%r<4>;
	.reg .b64 	%rd<2>;

	ld.param.u64 	%rd1, [Policy_should_try_steal_param_0];
	ld.u32 	%r1, [%rd1];
	setp.gt.s32 	%p1, %r1, 7;
	@%p1 bra 	$L__BB1_2;
	add.s32 	%r2, %r1, 1;
	st.u32 	[%rd1], %r2;
$L__BB1_2:
	setp.lt.s32 	%p2, %r1, 8;
	selp.u32 	%r3, 1, 0, %p2;
	st.param.b32 	[func_retval0], %r3;
	ret;

}


// ===== COMPILED SASS (sm_100) =====

	.target	sm_100

	.elftype	@"ET_EXEC"


//--------------------- .note.nv.tkinfo           --------------------------
	.section	.note.nv.tkinfo,"",@"SHT_NOTE"
	.sectionflags	@"SHF_NOTE_NV_TKINFO"
	.tkinfo
        /*0018*/ 	.word	0x00000002
        /*0030*/ 	.string	""
        /*0030*/ 	.string	"ptxas"
        /*0030*/ 	.string	"Cuda compilation tools, release 13.0, V13.0.88"
        /*0030*/ 	.string	"Build cuda_13.0.r13.0/compiler.36424714_0"
        /*0030*/ 	.string	"-arch sm_100 -m 64 "



//--------------------- .note.nv.cuinfo           --------------------------
	.section	.note.nv.cuinfo,"",@"SHT_NOTE"
	.sectionflags	@"SHF_NOTE_NV_CUINFO"
        /*0018*/ 	.short	0x0002
        /*001a*/ 	.short	0x0064
        /*001c*/ 	.short	0x0082
	.zero		2


//--------------------- .nv.info                  --------------------------
	.section	.nv.info,"",@"SHT_CUDA_INFO"
	.align	4


	//----- nvinfo : EIATTR_MERCURY_ISA_VERSION
	.align		4
        /*0000*/ 	.byte	0x03, 0x5f
        /*0002*/ 	.short	0x0101


//--------------------- .nv.compat                --------------------------
	.section	.nv.compat,"",@"SHT_CUDA_COMPAT_INFO"
	.align	4
        /*0000*/ 	.byte	0x02, 0x09, 0x00, 0x00, 0x02, 0x02, 0x01, 0x00, 0x02, 0x05, 0x05, 0x00, 0x03, 0x07, 0x01, 0x01
        /*0010*/ 	.byte	0x02, 0x03, 0x00, 0x00, 0x02, 0x06, 0x01, 0x00, 0x04, 0x0b, 0x08, 0x00, 0x00, 0x00, 0x00, 0x00
        /*0020*/ 	.byte	0x00, 0x00, 0x00, 0x00


//--------------------- .nv.callgraph             --------------------------
	.section	.nv.callgraph,"",@"SHT_CUDA_CALLGRAPH"
	.align	4
	.sectionentsize	8
	.align		4
        /*0000*/ 	.word	0x00000000
	.align		4
        /*0004*/ 	.word	0xffffffff
	.align		4
        /*0008*/ 	.word	0x00000000
	.align		4
        /*000c*/ 	.word	0xfffffffe
	.align		4
        /*0010*/ 	.word	0x00000000
	.align		4
        /*0014*/ 	.word	0xfffffffd
	.align		4
        /*0018*/ 	.word	0x00000000
	.align		4
        /*001c*/ 	.word	0xfffffffc


//--------------------- .nv.constant4             --------------------------
	.section	.nv.constant4,"a",@progbits
	.align	8
	.align		8
.nv.constant4:
        /*0000*/ 	.dword	d_Policy_init
	.align		8
        /*0008*/ 	.dword	d_Policy_should_try_steal


//--------------------- .nv.global.init           --------------------------
	.section	.nv.global.init,"aw",@progbits
	.align	8
.nv.global.init:
	.type		d_Policy_init,@object
	.size		d_Policy_init,(d_Policy_should_try_steal - d_Policy_init)
d_Policy_init:
        /*0000*/ 	.byte	0x01, 0x00, 0x00, 0x00, 0x00, 0x00, 0x00, 0x00
	.type		d_Policy_should_try_steal,@object
	.size		d_Policy_should_try_steal,(.L_1 - d_Policy_should_try_steal)
d_Policy_should_try_steal:
        /*0008*/ 	.byte	0x02, 0x00, 0x00, 0x00, 0x00, 0x00, 0x00, 0x00
.L_1:


//--------------------- .nv.shared.reserved.0     --------------------------
	.section	.nv.shared.reserved.0,"aw",@nobits
	.weak		__nv_reservedSMEM_offset_0_alias
	.size		__nv_reservedSMEM_offset_0_alias, 0, 64
	.other		__nv_reservedSMEM_offset_0_alias,@"STO_CUDA_RESERVED_SHARED STV_DEFAULT"
__nv_reservedSMEM_offset_0_alias:
	.zero		0
	.zero		64


//--------------------- SYMBOLS --------------------------

	.type		.nv.reservedSmem.offset0,@object
	.size		.nv.reservedSmem.offset0,0x4
